	.headerflags	@"EF_CUDA_TEXMODE_UNIFIED EF_CUDA_64BIT_ADDRESS EF_CUDA_ACCELERATORS EF_CUDA_SM90 EF_CUDA_VIRTUAL_SM(EF_CUDA_SM90)"
	.elftype	@"ET_EXEC"


//--------------------- .nv.info                  --------------------------
	.section	.nv.info,"",@"SHT_CUDA_INFO"
	.align	4


	//----- nvinfo : EIATTR_REGCOUNT
	.align		4
        /*0000*/ 	.byte	0x04, 0x2f
        /*0002*/ 	.short	(.L_1 - .L_0)
	.align		4
.L_0:
        /*0004*/ 	.word	index@(triton_poi_fused__log_softmax_1)
        /*0008*/ 	.word	0x00000020


	//----- nvinfo : EIATTR_MIN_STACK_SIZE
	.align		4
.L_1:
        /*000c*/ 	.byte	0x04, 0x12
        /*000e*/ 	.short	(.L_3 - .L_2)
	.align		4
.L_2:
        /*0010*/ 	.word	index@(triton_poi_fused__log_softmax_1)
        /*0014*/ 	.word	0x00000000


	//----- nvinfo : EIATTR_FRAME_SIZE
	.align		4
.L_3:
        /*0018*/ 	.byte	0x04, 0x11
        /*001a*/ 	.short	(.L_5 - .L_4)
	.align		4
.L_4:
        /*001c*/ 	.word	index@(triton_poi_fused__log_softmax_1)
        /*0020*/ 	.word	0x00000000


	//----- nvinfo : EIATTR_MIN_STACK_SIZE
	.align		4
.L_5:
        /*0024*/ 	.byte	0x04, 0x12
        /*0026*/ 	.short	(.L_7 - .L_6)
	.align		4
.L_6:
        /*0028*/ 	.word	index@(triton_poi_fused__log_softmax_1)
        /*002c*/ 	.word	0x00000000
.L_7:


//--------------------- .nv.info.triton_poi_fused__log_softmax_1 --------------------------
	.section	.nv.info.triton_poi_fused__log_softmax_1,"",@"SHT_CUDA_INFO"
	.sectionflags	@""
	.align	4


	//----- nvinfo : EIATTR_CUDA_API_VERSION
	.align		4
        /*0000*/ 	.byte	0x04, 0x37
        /*0002*/ 	.short	(.L_9 - .L_8)
.L_8:
        /*0004*/ 	.word	0x0000007c


	//----- nvinfo : EIATTR_KPARAM_INFO
	.align		4
.L_9:
        /*0008*/ 	.byte	0x04, 0x17
        /*000a*/ 	.short	(.L_11 - .L_10)
.L_10:
        /*000c*/ 	.word	0x00000000
        /*0010*/ 	.short	0x0003
        /*0012*/ 	.short	0x0018
        /*0014*/ 	.byte	0x00, 0xf0, 0x11, 0x00


	//----- nvinfo : EIATTR_KPARAM_INFO
	.align		4
.L_11:
        /*0018*/ 	.byte	0x04, 0x17
        /*001a*/ 	.short	(.L_13 - .L_12)
.L_12:
        /*001c*/ 	.word	0x00000000
        /*0020*/ 	.short	0x0002
        /*0022*/ 	.short	0x0010
        /*0024*/ 	.byte	0x00, 0xf4, 0x21, 0x00


	//----- nvinfo : EIATTR_KPARAM_INFO
	.align		4
.L_13:
        /*0028*/ 	.byte	0x04, 0x17
        /*002a*/ 	.short	(.L_15 - .L_14)
.L_14:
        /*002c*/ 	.word	0x00000000
        /*0030*/ 	.short	0x0001
        /*0032*/ 	.short	0x0008
        /*0034*/ 	.byte	0x00, 0xf4, 0x21, 0x00


	//----- nvinfo : EIATTR_KPARAM_INFO
	.align		4
.L_15:
        /*0038*/ 	.byte	0x04, 0x17
        /*003a*/ 	.short	(.L_17 - .L_16)
.L_16:
        /*003c*/ 	.word	0x00000000
        /*0040*/ 	.short	0x0000
        /*0042*/ 	.short	0x0000
        /*0044*/ 	.byte	0x00, 0xf4, 0x21, 0x00


	//----- nvinfo : EIATTR_SPARSE_MMA_MASK
	.align		4
.L_17:
        /*0048*/ 	.byte	0x03, 0x50
        /*004a*/ 	.short	0x0000


	//----- nvinfo : EIATTR_MAXREG_COUNT
	.align		4
        /*004c*/ 	.byte	0x03, 0x1b
        /*004e*/ 	.short	0x00ff


	//----- nvinfo : EIATTR_EXIT_INSTR_OFFSETS
	.align		4
        /*0050*/ 	.byte	0x04, 0x1c
        /*0052*/ 	.short	(.L_19 - .L_18)


	//   ....[0]....
.L_18:
        /*0054*/ 	.word	0x000007d0


	//----- nvinfo : EIATTR_REQNTID
	.align		4
.L_19:
        /*0058*/ 	.byte	0x04, 0x10
        /*005a*/ 	.short	(.L_21 - .L_20)
.L_20:
        /*005c*/ 	.word	0x00000080
        /*0060*/ 	.word	0x00000001
        /*0064*/ 	.word	0x00000001


	//----- nvinfo : EIATTR_CBANK_PARAM_SIZE
	.align		4
.L_21:
        /*0068*/ 	.byte	0x03, 0x19
        /*006a*/ 	.short	0x001c


	//----- nvinfo : EIATTR_PARAM_CBANK
	.align		4
        /*006c*/ 	.byte	0x04, 0x0a
        /*006e*/ 	.short	(.L_23 - .L_22)
	.align		4
.L_22:
        /*0070*/ 	.word	index@(.nv.constant0.triton_poi_fused__log_softmax_1)
        /*0074*/ 	.short	0x0210
        /*0076*/ 	.short	0x001c


	//----- nvinfo : EIATTR_SW_WAR
	.align		4
.L_23:
        /*0078*/ 	.byte	0x04, 0x36
        /*007a*/ 	.short	(.L_25 - .L_24)
.L_24:
        /*007c*/ 	.word	0x00000008
.L_25:


//--------------------- .nv.callgraph             --------------------------
	.section	.nv.callgraph,"",@"SHT_CUDA_CALLGRAPH"
	.align	4
	.sectionentsize	8
	.align		4
        /*0000*/ 	.word	0x00000000
	.align		4
        /*0004*/ 	.word	0xffffffff
	.align		4
        /*0008*/ 	.word	0x00000000
	.align		4
        /*000c*/ 	.word	0xfffffffe
	.align		4
        /*0010*/ 	.word	0x00000000
	.align		4
        /*0014*/ 	.word	0xfffffffd
	.align		4
        /*0018*/ 	.word	0x00000000
	.align		4
        /*001c*/ 	.word	0xfffffffc


//--------------------- .text.triton_poi_fused__log_softmax_1 --------------------------
	.section	.text.triton_poi_fused__log_softmax_1,"ax",@progbits
	.align	128
        .global         triton_poi_fused__log_softmax_1
        .type           triton_poi_fused__log_softmax_1,@function
        .size           triton_poi_fused__log_softmax_1,(.L_x_1 - triton_poi_fused__log_softmax_1)
        .other          triton_poi_fused__log_softmax_1,@"STO_CUDA_ENTRY STV_DEFAULT"
triton_poi_fused__log_softmax_1:
.text.triton_poi_fused__log_softmax_1:
[----:B------:R-:W-:Y:S01]  /*0000*/  LDC R1, c[0x0][0x28] ;  /* 0x00000a00ff017b82 */ /* 0x000fe20000000800 */
[----:B------:R-:W1:Y:S07]  /*0010*/  S2R R0, SR_TID.X ;  /* 0x0000000000007919 */ /* 0x000e6e0000002100 */
[----:B------:R-:W2:Y:S01]  /*0020*/  LDC.64 R16, c[0x0][0x210] ;  /* 0x00008400ff107b82 */ /* 0x000ea20000000a00 */
[----:B------:R-:W-:Y:S01]  /*0030*/  ULDC.64 UR4, c[0x0][0x208] ;  /* 0x0000820000047ab9 */ /* 0x000fe20000000a00 */
[----:B------:R-:W3:Y:S01]  /*0040*/  S2R R3, SR_CTAID.X ;  /* 0x0000000000037919 */ /* 0x000ee20000002500 */
[----:B-1----:R-:W-:-:S02]  /*0050*/  SHF.L.U32 R0, R0, 0x2, RZ ;  /* 0x0000000200007819 */ /* 0x002fc400000006ff */
[----:B---3--:R-:W-:Y:S02]  /*0060*/  SHF.R.S32.HI R13, RZ, 0x15, R3 ;  /* 0x00000015ff0d7819 */ /* 0x008fe40000011403 */
[----:B------:R-:W-:Y:S02]  /*0070*/  LOP3.LUT R0, R0, 0x1fc, RZ, 0xc0, !PT ;  /* 0x000001fc00007812 */ /* 0x000fe400078ec0ff */
[----:B------:R-:W-:Y:S02]  /*0080*/  SGXT R13, R13, 0x1 ;  /* 0x000000010d0d781a */ /* 0x000fe40000000200 */
[----:B------:R-:W-:Y:S02]  /*0090*/  LEA R20, R3, R0, 0xa ;  /* 0x0000000003147211 */ /* 0x000fe400078e50ff */
[----:B------:R-:W1:Y:S02]  /*00a0*/  LDC.64 R2, c[0x0][0x218] ;  /* 0x00008600ff027b82 */ /* 0x000e640000000a00 */
[----:B------:R-:W-:-:S02]  /*00b0*/  LEA.HI R0, R13, R20, RZ, 0xd ;  /* 0x000000140d007211 */ /* 0x000fc400078f68ff */
[----:B------:R-:W-:Y:S02]  /*00c0*/  SHF.R.S32.HI R5, RZ, 0x1f, R20 ;  /* 0x0000001fff057819 */ /* 0x000fe40000011414 */
[----:B------:R-:W-:Y:S02]  /*00d0*/  SHF.R.S32.HI R4, RZ, 0xd, R0 ;  /* 0x0000000dff047819 */ /* 0x000fe40000011400 */
[----:B------:R-:W-:Y:S02]  /*00e0*/  LEA.HI R12, R5, R20, RZ, 0xc ;  /* 0x00000014050c7211 */ /* 0x000fe400078f60ff */
[----:B------:R-:W-:Y:S01]  /*00f0*/  LOP3.LUT R0, R0, 0xffffe000, RZ, 0xc0, !PT ;  /* 0xffffe00000007812 */ /* 0x000fe200078ec0ff */
[----:B------:R-:W-:Y:S01]  /*0100*/  IMAD.HI R6, R4, 0x55555556, RZ ;  /* 0x5555555604067827 */ /* 0x000fe200078e02ff */
[----:B------:R-:W-:-:S04]  /*0110*/  LOP3.LUT R5, R12, 0xfffff000, RZ, 0xc0, !PT ;  /* 0xfffff0000c057812 */ /* 0x000fc800078ec0ff */
[----:B------:R-:W-:Y:S02]  /*0120*/  LEA.HI R7, R6, R6, RZ, 0x1 ;  /* 0x0000000606077211 */ /* 0x000fe400078f08ff */
[----:B------:R-:W-:-:S03]  /*0130*/  IADD3 R5, R0, R20, -R5 ;  /* 0x0000001400057210 */ /* 0x000fc60007ffe805 */
[----:B------:R-:W-:Y:S01]  /*0140*/  IMAD R7, R7, -0x3, R4 ;  /* 0xfffffffd07077824 */ /* 0x000fe200078e0204 */
[----:B------:R-:W-:Y:S01]  /*0150*/  IADD3 R9, R5, 0x1000, RZ ;  /* 0x0000100005097810 */ /* 0x000fe20007ffe0ff */
[----:B--2---:R-:W-:-:S04]  /*0160*/  IMAD.WIDE R4, R5, 0x4, R16 ;  /* 0x0000000405047825 */ /* 0x004fc800078e0210 */
[----:B------:R-:W-:Y:S02]  /*0170*/  IMAD.SHL.U32 R7, R7, 0x2, RZ ;  /* 0x0000000207077824 */ /* 0x000fe400078e00ff */
[----:B------:R-:W-:-:S04]  /*0180*/  IMAD.WIDE R8, R9, 0x4, R16 ;  /* 0x0000000409087825 */ /* 0x000fc800078e0210 */
[----:B-1----:R-:W-:Y:S02]  /*0190*/  IMAD.WIDE R18, R7, 0x4, R2 ;  /* 0x0000000407127825 */ /* 0x002fe400078e0202 */
[----:B------:R-:W2:Y:S04]  /*01a0*/  LDG.E.EL.128 R4, desc[UR4][R4.64] ;  /* 0x0000000404047981 */ /* 0x000ea8000c2e1d00 */
[----:B------:R-:W2:Y:S04]  /*01b0*/  LDG.E.EL R25, desc[UR4][R18.64] ;  /* 0x0000000412197981 */ /* 0x000ea8000c2e1900 */
[----:B------:R1:W3:Y:S04]  /*01c0*/  LDG.E.EL R26, desc[UR4][R18.64+0x4] ;  /* 0x00000404121a7981 */ /* 0x0002e8000c2e1900 */
[----:B------:R-:W3:Y:S01]  /*01d0*/  LDG.E.EL.128 R8, desc[UR4][R8.64] ;  /* 0x0000000408087981 */ /* 0x000ee2000c2e1d00 */
[----:B------:R-:W-:Y:S01]  /*01e0*/  VIADD R0, R20, 0x200 ;  /* 0x0000020014007836 */ /* 0x000fe20000000000 */
[----:B------:R-:W-:-:S04]  /*01f0*/  SHF.R.S32.HI R12, RZ, 0xc, R12 ;  /* 0x0000000cff0c7819 */ /* 0x000fc8000001140c */
[-C--:B------:R-:W-:Y:S01]  /*0200*/  LEA.HI R13, R13, R0.reuse, RZ, 0xd ;  /* 0x000000000d0d7211 */ /* 0x080fe200078f68ff */
[----:B------:R-:W-:Y:S01]  /*0210*/  IMAD.HI R21, R12, 0x2aaaaaab, RZ ;  /* 0x2aaaaaab0c157827 */ /* 0x000fe200078e02ff */
[----:B------:R-:W-:Y:S02]  /*0220*/  SHF.R.S32.HI R15, RZ, 0x1f, R0 ;  /* 0x0000001fff0f7819 */ /* 0x000fe40000011400 */
[----:B------:R-:W-:Y:S02]  /*0230*/  SHF.R.S32.HI R22, RZ, 0xd, R13 ;  /* 0x0000000dff167819 */ /* 0x000fe4000001140d */
[----:B------:R-:W-:Y:S02]  /*0240*/  LEA.HI R14, R15, R0, RZ, 0xc ;  /* 0x000000000f0e7211 */ /* 0x000fe400078f60ff */
[----:B------:R-:W-:Y:S01]  /*0250*/  LEA.HI R21, R21, R21, RZ, 0x1 ;  /* 0x0000001515157211 */ /* 0x000fe200078f08ff */
[----:B------:R-:W-:Y:S01]  /*0260*/  IMAD.HI R23, R22, 0x55555556, RZ ;  /* 0x5555555616177827 */ /* 0x000fe200078e02ff */
[----:B------:R-:W-:-:S03]  /*0270*/  SHF.R.S32.HI R15, RZ, 0xc, R14 ;  /* 0x0000000cff0f7819 */ /* 0x000fc6000001140e */
[----:B------:R-:W-:Y:S01]  /*0280*/  IMAD R21, R21, -0x6, R12 ;  /* 0xfffffffa15157824 */ /* 0x000fe200078e020c */
[----:B------:R-:W-:Y:S01]  /*0290*/  LEA.HI R23, R23, R23, RZ, 0x1 ;  /* 0x0000001717177211 */ /* 0x000fe200078f08ff */
[----:B-1----:R-:W-:Y:S01]  /*02a0*/  IMAD.HI R18, R15, 0x2aaaaaab, RZ ;  /* 0x2aaaaaab0f127827 */ /* 0x002fe200078e02ff */
[----:B------:R-:W-:Y:S02]  /*02b0*/  LOP3.LUT R12, R13, 0xffffe000, RZ, 0xc0, !PT ;  /* 0xffffe0000d0c7812 */ /* 0x000fe400078ec0ff */
[----:B------:R-:W-:Y:S01]  /*02c0*/  LOP3.LUT R13, R14, 0xfffff000, RZ, 0xc0, !PT ;  /* 0xfffff0000e0d7812 */ /* 0x000fe200078ec0ff */
[----:B------:R-:W-:Y:S01]  /*02d0*/  IMAD R23, R23, -0x3, R22 ;  /* 0xfffffffd17177824 */ /* 0x000fe200078e0216 */
[----:B------:R-:W-:Y:S02]  /*02e0*/  LEA.HI R18, R18, R18, RZ, 0x1 ;  /* 0x0000001212127211 */ /* 0x000fe400078f08ff */
[----:B------:R-:W-:Y:S02]  /*02f0*/  IADD3 R29, R12, R0, -R13 ;  /* 0x000000000c1d7210 */ /* 0x000fe40007ffe80d */
[----:B------:R-:W-:Y:S01]  /*0300*/  SHF.L.U32 R23, R23, 0x1, RZ ;  /* 0x0000000117177819 */ /* 0x000fe200000006ff */
[----:B------:R-:W-:-:S02]  /*0310*/  IMAD R19, R18, -0x6, R15 ;  /* 0xfffffffa12137824 */ /* 0x000fc400078e020f */
[----:B------:R-:W-:-:S04]  /*0320*/  IMAD.WIDE R14, R21, 0x4, R2 ;  /* 0x00000004150e7825 */ /* 0x000fc800078e0202 */
[----:B------:R-:W-:-:S04]  /*0330*/  IMAD.WIDE R12, R19, 0x4, R2 ;  /* 0x00000004130c7825 */ /* 0x000fc800078e0202 */
[----:B------:R-:W-:Y:S01]  /*0340*/  IMAD.WIDE R18, R23, 0x4, R2 ;  /* 0x0000000417127825 */ /* 0x000fe200078e0202 */
[----:B------:R-:W-:Y:S01]  /*0350*/  IADD3 R23, R29, 0x1000, RZ ;  /* 0x000010001d177810 */ /* 0x000fe20007ffe0ff */
[----:B------:R1:W4:Y:S02]  /*0360*/  LDG.E.EL R2, desc[UR4][R12.64] ;  /* 0x000000040c027981 */ /* 0x000324000c2e1900 */
[--C-:B------:R-:W-:Y:S02]  /*0370*/  IMAD.WIDE R28, R29, 0x4, R16.reuse ;  /* 0x000000041d1c7825 */ /* 0x100fe400078e0210 */
[----:B------:R3:W5:Y:S04]  /*0380*/  LDG.E.EL R3, desc[UR4][R14.64] ;  /* 0x000000040e037981 */ /* 0x000768000c2e1900 */
[----:B------:R-:W4:Y:S01]  /*0390*/  LDG.E.EL R0, desc[UR4][R18.64] ;  /* 0x0000000412007981 */ /* 0x000f22000c2e1900 */
[----:B-1----:R-:W-:-:S03]  /*03a0*/  IMAD.WIDE R12, R23, 0x4, R16 ;  /* 0x00000004170c7825 */ /* 0x002fc600078e0210 */
[----:B------:R1:W4:Y:S01]  /*03b0*/  LDG.E.EL R21, desc[UR4][R18.64+0x4] ;  /* 0x0000040412157981 */ /* 0x000322000c2e1900 */
[----:B------:R-:W-:-:S04]  /*03c0*/  IMAD.WIDE R16, R20, 0x4, R16 ;  /* 0x0000000414107825 */ /* 0x000fc800078e0210 */
[--C-:B--2---:R-:W-:Y:S01]  /*03d0*/  FADD R22, R4, R25.reuse ;  /* 0x0000001904167221 */ /* 0x104fe20000000000 */
[--C-:B------:R-:W-:Y:S01]  /*03e0*/  FADD R23, R5, R25.reuse ;  /* 0x0000001905177221 */ /* 0x100fe20000000000 */
[--C-:B------:R-:W-:Y:S01]  /*03f0*/  FADD R24, R6, R25.reuse ;  /* 0x0000001906187221 */ /* 0x100fe20000000000 */
[----:B------:R-:W-:Y:S02]  /*0400*/  FADD R25, R7, R25 ;  /* 0x0000001907197221 */ /* 0x000fe40000000000 */
[----:B------:R-:W-:Y:S01]  /*0410*/  FSETP.NAN.AND P1, PT, R22, R22, PT ;  /* 0x000000161600720b */ /* 0x000fe20003f28000 */
[----:B------:R-:W5:Y:S01]  /*0420*/  LDG.E.128 R4, desc[UR4][R16.64] ;  /* 0x0000000410047981 */ /* 0x000f62000c1e1d00 */
[--C-:B---3--:R-:W-:Y:S01]  /*0430*/  FADD R15, R8, R26.reuse ;  /* 0x0000001a080f7221 */ /* 0x108fe20000000000 */
[--C-:B01----:R-:W-:Y:S01]  /*0440*/  FADD R18, R9, R26.reuse ;  /* 0x0000001a09127221 */ /* 0x103fe20000000000 */
[--C-:B------:R-:W-:Y:S01]  /*0450*/  FADD R19, R10, R26.reuse ;  /* 0x0000001a0a137221 */ /* 0x100fe20000000000 */
[----:B------:R-:W-:-:S02]  /*0460*/  FADD R26, R11, R26 ;  /* 0x0000001a0b1a7221 */ /* 0x000fc40000000000 */
[----:B------:R-:W4:Y:S01]  /*0470*/  LDG.E.EL.128 R8, desc[UR4][R28.64] ;  /* 0x000000041c087981 */ /* 0x000f22000c2e1d00 */
[----:B------:R-:W-:Y:S02]  /*0480*/  FSETP.GT.AND P0, PT, R22, R15, PT ;  /* 0x0000000f1600720b */ /* 0x000fe40003f04000 */
[----:B------:R-:W-:-:S03]  /*0490*/  FSETP.NAN.AND P2, PT, R23, R23, PT ;  /* 0x000000171700720b */ /* 0x000fc60003f48000 */
[----:B------:R-:W-:Y:S02]  /*04a0*/  @!P1 FSEL R22, R22, R15, P0 ;  /* 0x0000000f16169208 */ /* 0x000fe40000000000 */
[----:B------:R-:W2:Y:S01]  /*04b0*/  LDG.E.EL.128 R12, desc[UR4][R12.64] ;  /* 0x000000040c0c7981 */ /* 0x000ea2000c2e1d00 */
[C---:B------:R-:W-:Y:S02]  /*04c0*/  FSETP.NAN.AND P3, PT, R24.reuse, R24, PT ;  /* 0x000000181800720b */ /* 0x040fe40003f68000 */
[----:B------:R-:W-:Y:S02]  /*04d0*/  FSETP.GT.AND P0, PT, R23, R18, PT ;  /* 0x000000121700720b */ /* 0x000fe40003f04000 */
[----:B------:R-:W-:-:S03]  /*04e0*/  FSETP.GT.AND P1, PT, R24, R19, PT ;  /* 0x000000131800720b */ /* 0x000fc60003f24000 */
[----:B------:R-:W-:-:S06]  /*04f0*/  @!P2 FSEL R23, R23, R18, P0 ;  /* 0x000000121717a208 */ /* 0x000fcc0000000000 */
[----:B------:R-:W-:Y:S02]  /*0500*/  @!P3 FSEL R24, R24, R19, P1 ;  /* 0x000000131818b208 */ /* 0x000fe40000800000 */
[----:B------:R-:W3:Y:S01]  /*0510*/  LDG.E.128 R16, desc[UR4][R16.64+0x800] ;  /* 0x0008000410107981 */ /* 0x000ee2000c1e1d00 */
[C---:B------:R-:W-:Y:S02]  /*0520*/  FSETP.NAN.AND P1, PT, R25.reuse, R25, PT ;  /* 0x000000191900720b */ /* 0x040fe40003f28000 */
[----:B------:R-:W-:-:S11]  /*0530*/  FSETP.GT.AND P0, PT, R25, R26, PT ;  /* 0x0000001a1900720b */ /* 0x000fd60003f04000 */
[----:B------:R-:W-:Y:S01]  /*0540*/  @!P1 FSEL R25, R25, R26, P0 ;  /* 0x0000001a19199208 */ /* 0x000fe20000000000 */
[--C-:B-----5:R-:W-:Y:S01]  /*0550*/  FADD R27, R4, R3.reuse ;  /* 0x00000003041b7221 */ /* 0x120fe20000000000 */
[--C-:B------:R-:W-:Y:S01]  /*0560*/  FADD R4, R5, R3.reuse ;  /* 0x0000000305047221 */ /* 0x100fe20000000000 */
[--C-:B------:R-:W-:Y:S01]  /*0570*/  FADD R5, R6, R3.reuse ;  /* 0x0000000306057221 */ /* 0x100fe20000000000 */
[----:B------:R-:W-:Y:S01]  /*0580*/  FADD R6, R7, R3 ;  /* 0x0000000307067221 */ /* 0x000fe20000000000 */
[--C-:B----4-:R-:W-:Y:S01]  /*0590*/  FADD R3, R8, R0.reuse ;  /* 0x0000000008037221 */ /* 0x110fe20000000000 */
[--C-:B------:R-:W-:Y:S02]  /*05a0*/  FADD R7, R9, R0.reuse ;  /* 0x0000000009077221 */ /* 0x100fe40000000000 */
[----:B------:R-:W0:Y:S01]  /*05b0*/  LDC.64 R8, c[0x0][0x220] ;  /* 0x00008800ff087b82 */ /* 0x000e220000000a00 */
[--C-:B------:R-:W-:Y:S01]  /*05c0*/  FADD R26, R10, R0.reuse ;  /* 0x000000000a1a7221 */ /* 0x100fe20000000000 */
[----:B------:R-:W-:Y:S01]  /*05d0*/  FADD R0, R11, R0 ;  /* 0x000000000b007221 */ /* 0x000fe20000000000 */
[----:B------:R-:W-:Y:S01]  /*05e0*/  FSETP.NAN.AND P4, PT, R3, R3, PT ;  /* 0x000000030300720b */ /* 0x000fe20003f88000 */
[----:B--2---:R-:W-:Y:S01]  /*05f0*/  FADD R12, R12, R21 ;  /* 0x000000150c0c7221 */ /* 0x004fe20000000000 */
[----:B------:R-:W-:-:S02]  /*0600*/  FSETP.NAN.AND P0, PT, R7, R7, PT ;  /* 0x000000070700720b */ /* 0x000fc40003f08000 */
[----:B------:R-:W-:Y:S02]  /*0610*/  FSETP.NAN.AND P2, PT, R0, R0, PT ;  /* 0x000000000000720b */ /* 0x000fe40003f48000 */
[----:B------:R-:W-:Y:S01]  /*0620*/  FSETP.NAN.AND P1, PT, R26, R26, PT ;  /* 0x0000001a1a00720b */ /* 0x000fe20003f28000 */
[--C-:B------:R-:W-:Y:S01]  /*0630*/  FADD R10, R13, R21.reuse ;  /* 0x000000150d0a7221 */ /* 0x100fe20000000000 */
[----:B------:R-:W-:Y:S01]  /*0640*/  FSETP.GT.AND P3, PT, R3, R12, PT ;  /* 0x0000000c0300720b */ /* 0x000fe20003f64000 */
[--C-:B------:R-:W-:Y:S01]  /*0650*/  FADD R11, R14, R21.reuse ;  /* 0x000000150e0b7221 */ /* 0x100fe20000000000 */
[----:B------:R-:W-:-:S03]  /*0660*/  FADD R15, R15, R21 ;  /* 0x000000150f0f7221 */ /* 0x000fc60000000000 */
[----:B------:R-:W-:Y:S02]  /*0670*/  @!P4 FSEL R3, R3, R12, P3 ;  /* 0x0000000c0303c208 */ /* 0x000fe40001800000 */
[CC--:B------:R-:W-:Y:S02]  /*0680*/  FSETP.GT.AND P3, PT, R7.reuse, R10.reuse, PT ;  /* 0x0000000a0700720b */ /* 0x0c0fe40003f64000 */
[----:B------:R-:W-:Y:S02]  /*0690*/  FSETP.GT.AND P5, PT, R0, R15, PT ;  /* 0x0000000f0000720b */ /* 0x000fe40003fa4000 */
[----:B------:R-:W-:Y:S01]  /*06a0*/  FSETP.GT.AND P4, PT, R26, R11, PT ;  /* 0x0000000b1a00720b */ /* 0x000fe20003f84000 */
[--C-:B---3--:R-:W-:Y:S01]  /*06b0*/  FADD R16, R16, R2.reuse ;  /* 0x0000000210107221 */ /* 0x108fe20000000000 */
[----:B------:R-:W-:Y:S01]  /*06c0*/  @!P0 FSEL R7, R7, R10, P3 ;  /* 0x0000000a07078208 */ /* 0x000fe20001800000 */
[--C-:B------:R-:W-:Y:S01]  /*06d0*/  FADD R12, R17, R2.reuse ;  /* 0x00000002110c7221 */ /* 0x100fe20000000000 */
[----:B------:R-:W-:Y:S01]  /*06e0*/  @!P2 FSEL R0, R0, R15, P5 ;  /* 0x0000000f0000a208 */ /* 0x000fe20002800000 */
[--C-:B------:R-:W-:Y:S01]  /*06f0*/  FADD R13, R18, R2.reuse ;  /* 0x00000002120d7221 */ /* 0x100fe20000000000 */
[----:B------:R-:W-:Y:S01]  /*0700*/  @!P1 FSEL R26, R26, R11, P4 ;  /* 0x0000000b1a1a9208 */ /* 0x000fe20002000000 */
[----:B------:R-:W-:Y:S01]  /*0710*/  FADD R19, R19, R2 ;  /* 0x0000000213137221 */ /* 0x000fe20000000000 */
[----:B0-----:R-:W-:-:S04]  /*0720*/  IMAD.WIDE R20, R20, 0x4, R8 ;  /* 0x0000000414147825 */ /* 0x001fc800078e0208 */
[----:B------:R-:W-:Y:S01]  /*0730*/  FADD R8, R27, -R22 ;  /* 0x800000161b087221 */ /* 0x000fe20000000000 */
[----:B------:R-:W-:Y:S01]  /*0740*/  FADD R10, R5, -R24 ;  /* 0x80000018050a7221 */ /* 0x000fe20000000000 */
[----:B------:R-:W-:Y:S01]  /*0750*/  FADD R11, R6, -R25 ;  /* 0x80000019060b7221 */ /* 0x000fe20000000000 */
[----:B------:R-:W-:Y:S01]  /*0760*/  FADD R9, R4, -R23 ;  /* 0x8000001704097221 */ /* 0x000fe20000000000 */
[----:B------:R-:W-:Y:S01]  /*0770*/  FADD R24, R16, -R3 ;  /* 0x8000000310187221 */ /* 0x000fe20000000000 */
[----:B------:R-:W-:Y:S01]  /*0780*/  FADD R25, R12, -R7 ;  /* 0x800000070c197221 */ /* 0x000fe20000000000 */
[----:B------:R-:W-:Y:S01]  /*0790*/  FADD R27, R19, -R0 ;  /* 0x80000000131b7221 */ /* 0x000fe20000000000 */
[----:B------:R-:W-:Y:S01]  /*07a0*/  FADD R26, R13, -R26 ;  /* 0x8000001a0d1a7221 */ /* 0x000fe20000000000 */
[----:B------:R-:W-:Y:S04]  /*07b0*/  STG.E.128 desc[UR4][R20.64], R8 ;  /* 0x0000000814007986 */ /* 0x000fe8000c101d04 */
[----:B------:R-:W-:Y:S01]  /*07c0*/  STG.E.128 desc[UR4][R20.64+0x800], R24 ;  /* 0x0008001814007986 */ /* 0x000fe2000c101d04 */
[----:B------:R-:W-:Y:S05]  /*07d0*/  EXIT ;  /* 0x000000000000794d */ /* 0x000fea0003800000 */
.L_x_0:
[----:B------:R-:W-:-:S00]  /*07e0*/  BRA `(.L_x_0) ;  /* 0xfffffffc00fc7947 */ /* 0x000fc0000383ffff */
[----:B------:R-:W-:-:S00]  /*07f0*/  NOP ;  /* 0x0000000000007918 */ /* 0x000fc00000000000 */
        /* <DEDUP_REMOVED lines=8> */
.L_x_1:


//--------------------- .nv.constant0.triton_poi_fused__log_softmax_1 --------------------------
	.section	.nv.constant0.triton_poi_fused__log_softmax_1,"a",@progbits
	.sectionflags	@""
	.align	4
.nv.constant0.triton_poi_fused__log_softmax_1:
	.zero		556
